//
// Generated by NVIDIA NVVM Compiler
//
// Compiler Build ID: CL-36424714
// Cuda compilation tools, release 13.0, V13.0.88
// Based on NVVM 20.0.0
//

.version 9.0
.target sm_100
.address_size 64

	// .globl	_Z8mat_multPfS_S_i

.visible .entry _Z8mat_multPfS_S_i(
	.param .u64 .ptr .align 1 _Z8mat_multPfS_S_i_param_0,
	.param .u64 .ptr .align 1 _Z8mat_multPfS_S_i_param_1,
	.param .u64 .ptr .align 1 _Z8mat_multPfS_S_i_param_2,
	.param .u32 _Z8mat_multPfS_S_i_param_3
)
{
	.reg .pred 	%p<10>;
	.reg .b32 	%r<102>;
	.reg .b32 	%f<112>;
	.reg .b64 	%rd<83>;

	ld.param.u64 	%rd14, [_Z8mat_multPfS_S_i_param_0];
	ld.param.u64 	%rd15, [_Z8mat_multPfS_S_i_param_1];
	ld.param.u32 	%r63, [_Z8mat_multPfS_S_i_param_3];
	cvta.to.global.u64 	%rd1, %rd15;
	cvta.to.global.u64 	%rd2, %rd14;
	setp.lt.s32 	%p1, %r63, 1;
	mov.f32 	%f111, 0f00000000;
	@%p1 bra 	$L__BB0_13;
	add.s32 	%r65, %r63, -1;
	and.b32  	%r1, %r63, 15;
	setp.lt.u32 	%p2, %r65, 15;
	mov.f32 	%f111, 0f00000000;
	mov.b32 	%r99, 0;
	@%p2 bra 	$L__BB0_4;
	and.b32  	%r67, %r63, 2147483632;
	neg.s32 	%r97, %r67;
	shl.b32 	%r3, %r63, 4;
	shl.b32 	%r95, %r63, 1;
	mul.lo.s32 	%r94, %r63, 3;
	shl.b32 	%r93, %r63, 2;
	mul.lo.s32 	%r92, %r63, 5;
	mul.lo.s32 	%r91, %r63, 6;
	mul.lo.s32 	%r90, %r63, 7;
	shl.b32 	%r89, %r63, 3;
	mul.lo.s32 	%r88, %r63, 9;
	mul.lo.s32 	%r87, %r63, 10;
	mul.lo.s32 	%r86, %r63, 11;
	mul.lo.s32 	%r85, %r63, 12;
	mul.lo.s32 	%r84, %r63, 13;
	mul.lo.s32 	%r83, %r63, 14;
	mul.lo.s32 	%r82, %r63, 15;
	add.s64 	%rd80, %rd2, 32;
	mov.f32 	%f111, 0f00000000;
	mov.b32 	%r81, 0;
	mov.u32 	%r96, %r63;
$L__BB0_3:
	.pragma "nounroll";
	and.b32  	%r99, %r63, 2147483632;
	ld.global.f32 	%f18, [%rd80+-32];
	mul.wide.u32 	%rd16, %r81, 4;
	add.s64 	%rd17, %rd1, %rd16;
	ld.global.f32 	%f19, [%rd17];
	fma.rn.f32 	%f20, %f18, %f19, %f111;
	ld.global.f32 	%f21, [%rd80+-28];
	mul.wide.u32 	%rd18, %r96, 4;
	add.s64 	%rd19, %rd1, %rd18;
	ld.global.f32 	%f22, [%rd19];
	fma.rn.f32 	%f23, %f21, %f22, %f20;
	ld.global.f32 	%f24, [%rd80+-24];
	mul.wide.u32 	%rd20, %r95, 4;
	add.s64 	%rd21, %rd1, %rd20;
	ld.global.f32 	%f25, [%rd21];
	fma.rn.f32 	%f26, %f24, %f25, %f23;
	ld.global.f32 	%f27, [%rd80+-20];
	mul.wide.u32 	%rd22, %r94, 4;
	add.s64 	%rd23, %rd1, %rd22;
	ld.global.f32 	%f28, [%rd23];
	fma.rn.f32 	%f29, %f27, %f28, %f26;
	ld.global.f32 	%f30, [%rd80+-16];
	mul.wide.u32 	%rd24, %r93, 4;
	add.s64 	%rd25, %rd1, %rd24;
	ld.global.f32 	%f31, [%rd25];
	fma.rn.f32 	%f32, %f30, %f31, %f29;
	ld.global.f32 	%f33, [%rd80+-12];
	mul.wide.u32 	%rd26, %r92, 4;
	add.s64 	%rd27, %rd1, %rd26;
	ld.global.f32 	%f34, [%rd27];
	fma.rn.f32 	%f35, %f33, %f34, %f32;
	ld.global.f32 	%f36, [%rd80+-8];
	mul.wide.u32 	%rd28, %r91, 4;
	add.s64 	%rd29, %rd1, %rd28;
	ld.global.f32 	%f37, [%rd29];
	fma.rn.f32 	%f38, %f36, %f37, %f35;
	ld.global.f32 	%f39, [%rd80+-4];
	mul.wide.u32 	%rd30, %r90, 4;
	add.s64 	%rd31, %rd1, %rd30;
	ld.global.f32 	%f40, [%rd31];
	fma.rn.f32 	%f41, %f39, %f40, %f38;
	ld.global.f32 	%f42, [%rd80];
	mul.wide.u32 	%rd32, %r89, 4;
	add.s64 	%rd33, %rd1, %rd32;
	ld.global.f32 	%f43, [%rd33];
	fma.rn.f32 	%f44, %f42, %f43, %f41;
	ld.global.f32 	%f45, [%rd80+4];
	mul.wide.u32 	%rd34, %r88, 4;
	add.s64 	%rd35, %rd1, %rd34;
	ld.global.f32 	%f46, [%rd35];
	fma.rn.f32 	%f47, %f45, %f46, %f44;
	ld.global.f32 	%f48, [%rd80+8];
	mul.wide.u32 	%rd36, %r87, 4;
	add.s64 	%rd37, %rd1, %rd36;
	ld.global.f32 	%f49, [%rd37];
	fma.rn.f32 	%f50, %f48, %f49, %f47;
	ld.global.f32 	%f51, [%rd80+12];
	mul.wide.u32 	%rd38, %r86, 4;
	add.s64 	%rd39, %rd1, %rd38;
	ld.global.f32 	%f52, [%rd39];
	fma.rn.f32 	%f53, %f51, %f52, %f50;
	ld.global.f32 	%f54, [%rd80+16];
	mul.wide.u32 	%rd40, %r85, 4;
	add.s64 	%rd41, %rd1, %rd40;
	ld.global.f32 	%f55, [%rd41];
	fma.rn.f32 	%f56, %f54, %f55, %f53;
	ld.global.f32 	%f57, [%rd80+20];
	mul.wide.u32 	%rd42, %r84, 4;
	add.s64 	%rd43, %rd1, %rd42;
	ld.global.f32 	%f58, [%rd43];
	fma.rn.f32 	%f59, %f57, %f58, %f56;
	ld.global.f32 	%f60, [%rd80+24];
	mul.wide.u32 	%rd44, %r83, 4;
	add.s64 	%rd45, %rd1, %rd44;
	ld.global.f32 	%f61, [%rd45];
	fma.rn.f32 	%f62, %f60, %f61, %f59;
	ld.global.f32 	%f63, [%rd80+28];
	mul.wide.u32 	%rd46, %r82, 4;
	add.s64 	%rd47, %rd1, %rd46;
	ld.global.f32 	%f64, [%rd47];
	fma.rn.f32 	%f111, %f63, %f64, %f62;
	add.s32 	%r97, %r97, 16;
	add.s32 	%r96, %r96, %r3;
	add.s32 	%r95, %r95, %r3;
	add.s32 	%r94, %r94, %r3;
	add.s32 	%r93, %r93, %r3;
	add.s32 	%r92, %r92, %r3;
	add.s32 	%r91, %r91, %r3;
	add.s32 	%r90, %r90, %r3;
	add.s32 	%r89, %r89, %r3;
	add.s32 	%r88, %r88, %r3;
	add.s32 	%r87, %r87, %r3;
	add.s32 	%r86, %r86, %r3;
	add.s32 	%r85, %r85, %r3;
	add.s32 	%r84, %r84, %r3;
	add.s32 	%r83, %r83, %r3;
	add.s32 	%r82, %r82, %r3;
	add.s32 	%r81, %r81, %r3;
	add.s64 	%rd80, %rd80, 64;
	setp.ne.s32 	%p3, %r97, 0;
	@%p3 bra 	$L__BB0_3;
$L__BB0_4:
	setp.eq.s32 	%p4, %r1, 0;
	@%p4 bra 	$L__BB0_13;
	and.b32  	%r54, %r63, 7;
	setp.lt.u32 	%p5, %r1, 8;
	@%p5 bra 	$L__BB0_7;
	mul.wide.u32 	%rd48, %r99, 4;
	add.s64 	%rd49, %rd2, %rd48;
	ld.global.f32 	%f66, [%rd49];
	mul.lo.s32 	%r68, %r99, %r63;
	mul.wide.u32 	%rd50, %r68, 4;
	add.s64 	%rd51, %rd1, %rd50;
	ld.global.f32 	%f67, [%rd51];
	fma.rn.f32 	%f68, %f66, %f67, %f111;
	ld.global.f32 	%f69, [%rd49+4];
	add.s32 	%r69, %r68, %r63;
	mul.wide.u32 	%rd52, %r69, 4;
	add.s64 	%rd53, %rd1, %rd52;
	ld.global.f32 	%f70, [%rd53];
	fma.rn.f32 	%f71, %f69, %f70, %f68;
	ld.global.f32 	%f72, [%rd49+8];
	add.s32 	%r70, %r69, %r63;
	mul.wide.u32 	%rd54, %r70, 4;
	add.s64 	%rd55, %rd1, %rd54;
	ld.global.f32 	%f73, [%rd55];
	fma.rn.f32 	%f74, %f72, %f73, %f71;
	ld.global.f32 	%f75, [%rd49+12];
	add.s32 	%r71, %r70, %r63;
	mul.wide.u32 	%rd56, %r71, 4;
	add.s64 	%rd57, %rd1, %rd56;
	ld.global.f32 	%f76, [%rd57];
	fma.rn.f32 	%f77, %f75, %f76, %f74;
	ld.global.f32 	%f78, [%rd49+16];
	add.s32 	%r72, %r71, %r63;
	mul.wide.u32 	%rd58, %r72, 4;
	add.s64 	%rd59, %rd1, %rd58;
	ld.global.f32 	%f79, [%rd59];
	fma.rn.f32 	%f80, %f78, %f79, %f77;
	ld.global.f32 	%f81, [%rd49+20];
	add.s32 	%r73, %r72, %r63;
	mul.wide.u32 	%rd60, %r73, 4;
	add.s64 	%rd61, %rd1, %rd60;
	ld.global.f32 	%f82, [%rd61];
	fma.rn.f32 	%f83, %f81, %f82, %f80;
	ld.global.f32 	%f84, [%rd49+24];
	add.s32 	%r74, %r73, %r63;
	mul.wide.u32 	%rd62, %r74, 4;
	add.s64 	%rd63, %rd1, %rd62;
	ld.global.f32 	%f85, [%rd63];
	fma.rn.f32 	%f86, %f84, %f85, %f83;
	ld.global.f32 	%f87, [%rd49+28];
	add.s32 	%r75, %r74, %r63;
	mul.wide.u32 	%rd64, %r75, 4;
	add.s64 	%rd65, %rd1, %rd64;
	ld.global.f32 	%f88, [%rd65];
	fma.rn.f32 	%f111, %f87, %f88, %f86;
	add.s32 	%r99, %r99, 8;
$L__BB0_7:
	setp.eq.s32 	%p6, %r54, 0;
	@%p6 bra 	$L__BB0_13;
	and.b32  	%r57, %r63, 3;
	setp.lt.u32 	%p7, %r54, 4;
	@%p7 bra 	$L__BB0_10;
	mul.wide.u32 	%rd66, %r99, 4;
	add.s64 	%rd67, %rd2, %rd66;
	ld.global.f32 	%f90, [%rd67];
	mul.lo.s32 	%r76, %r99, %r63;
	mul.wide.u32 	%rd68, %r76, 4;
	add.s64 	%rd69, %rd1, %rd68;
	ld.global.f32 	%f91, [%rd69];
	fma.rn.f32 	%f92, %f90, %f91, %f111;
	ld.global.f32 	%f93, [%rd67+4];
	add.s32 	%r77, %r76, %r63;
	mul.wide.u32 	%rd70, %r77, 4;
	add.s64 	%rd71, %rd1, %rd70;
	ld.global.f32 	%f94, [%rd71];
	fma.rn.f32 	%f95, %f93, %f94, %f92;
	ld.global.f32 	%f96, [%rd67+8];
	add.s32 	%r78, %r77, %r63;
	mul.wide.u32 	%rd72, %r78, 4;
	add.s64 	%rd73, %rd1, %rd72;
	ld.global.f32 	%f97, [%rd73];
	fma.rn.f32 	%f98, %f96, %f97, %f95;
	ld.global.f32 	%f99, [%rd67+12];
	add.s32 	%r79, %r78, %r63;
	mul.wide.u32 	%rd74, %r79, 4;
	add.s64 	%rd75, %rd1, %rd74;
	ld.global.f32 	%f100, [%rd75];
	fma.rn.f32 	%f111, %f99, %f100, %f98;
	add.s32 	%r99, %r99, 4;
$L__BB0_10:
	setp.eq.s32 	%p8, %r57, 0;
	@%p8 bra 	$L__BB0_13;
	mul.lo.s32 	%r80, %r99, %r63;
	mul.wide.u32 	%rd76, %r80, 4;
	add.s64 	%rd82, %rd1, %rd76;
	mul.wide.u32 	%rd7, %r63, 4;
	mul.wide.u32 	%rd77, %r99, 4;
	add.s64 	%rd81, %rd2, %rd77;
	neg.s32 	%r101, %r57;
$L__BB0_12:
	.pragma "nounroll";
	ld.global.f32 	%f101, [%rd81];
	ld.global.f32 	%f102, [%rd82];
	fma.rn.f32 	%f111, %f101, %f102, %f111;
	add.s64 	%rd82, %rd82, %rd7;
	add.s64 	%rd81, %rd81, 4;
	add.s32 	%r101, %r101, 1;
	setp.ne.s32 	%p9, %r101, 0;
	@%p9 bra 	$L__BB0_12;
$L__BB0_13:
	ld.param.u64 	%rd79, [_Z8mat_multPfS_S_i_param_2];
	cvta.to.global.u64 	%rd78, %rd79;
	st.global.f32 	[%rd78], %f111;
	ret;

}


// ===== COMPILED SASS (sm_100) =====

	.target	sm_100

	.elftype	@"ET_EXEC"


//--------------------- .note.nv.tkinfo           --------------------------
	.section	.note.nv.tkinfo,"",@"SHT_NOTE"
	.sectionflags	@"SHF_NOTE_NV_TKINFO"
	.tkinfo
        /*0018*/ 	.word	0x00000002
        /*0030*/ 	.string	""
        /*0030*/ 	.string	"ptxas"
        /*0030*/ 	.string	"Cuda compilation tools, release 13.0, V13.0.88"
        /*0030*/ 	.string	"Build cuda_13.0.r13.0/compiler.36424714_0"
        /*0030*/ 	.string	"-arch sm_100 -m 64 "



//--------------------- .note.nv.cuinfo           --------------------------
	.section	.note.nv.cuinfo,"",@"SHT_NOTE"
	.sectionflags	@"SHF_NOTE_NV_CUINFO"
        /*0018*/ 	.short	0x0002
        /*001a*/ 	.short	0x0064
        /*001c*/ 	.short	0x0082
	.zero		2


//--------------------- .nv.info                  --------------------------
	.section	.nv.info,"",@"SHT_CUDA_INFO"
	.align	4


	//----- nvinfo : EIATTR_REGCOUNT
	.align		4
        /*0000*/ 	.byte	0x04, 0x2f
        /*0002*/ 	.short	(.L_1 - .L_0)
	.align		4
.L_0:
        /*0004*/ 	.word	index@(_Z8mat_multPfS_S_i)
        /*0008*/ 	.word	0x00000020


	//----- nvinfo : EIATTR_FRAME_SIZE
	.align		4
.L_1:
        /*000c*/ 	.byte	0x04, 0x11
        /*000e*/ 	.short	(.L_3 - .L_2)
	.align		4
.L_2:
        /*0010*/ 	.word	index@(_Z8mat_multPfS_S_i)
        /*0014*/ 	.word	0x00000000


	//----- nvinfo : EIATTR_MIN_STACK_SIZE
	.align		4
.L_3:
        /*0018*/ 	.byte	0x04, 0x12
        /*001a*/ 	.short	(.L_5 - .L_4)
	.align		4
.L_4:
        /*001c*/ 	.word	index@(_Z8mat_multPfS_S_i)
        /*0020*/ 	.word	0x00000000
.L_5:


//--------------------- .nv.compat                --------------------------
	.section	.nv.compat,"",@"SHT_CUDA_COMPAT_INFO"
	.align	4
        /*0000*/ 	.byte	0x02, 0x09, 0x00, 0x00, 0x02, 0x02, 0x01, 0x00, 0x02, 0x05, 0x05, 0x00, 0x03, 0x07, 0x01, 0x01
        /*0010*/ 	.byte	0x02, 0x03, 0x00, 0x00, 0x02, 0x06, 0x01, 0x00, 0x04, 0x0b, 0x08, 0x00, 0x09, 0x00, 0x00, 0x00
        /*0020*/ 	.byte	0x00, 0x00, 0x00, 0x00


//--------------------- .nv.info._Z8mat_multPfS_S_i --------------------------
	.section	.nv.info._Z8mat_multPfS_S_i,"",@"SHT_CUDA_INFO"
	.sectionflags	@""
	.align	4


	//----- nvinfo : EIATTR_CUDA_API_VERSION
	.align		4
        /*0000*/ 	.byte	0x04, 0x37
        /*0002*/ 	.short	(.L_7 - .L_6)
.L_6:
        /*0004*/ 	.word	0x00000082


	//----- nvinfo : EIATTR_KPARAM_INFO
	.align		4
.L_7:
        /*0008*/ 	.byte	0x04, 0x17
        /*000a*/ 	.short	(.L_9 - .L_8)
.L_8:
        /*000c*/ 	.word	0x00000000
        /*0010*/ 	.short	0x0003
        /*0012*/ 	.short	0x0018
        /*0014*/ 	.byte	0x00, 0xf0, 0x11, 0x00


	//----- nvinfo : EIATTR_KPARAM_INFO
	.align		4
.L_9:
        /*0018*/ 	.byte	0x04, 0x17
        /*001a*/ 	.short	(.L_11 - .L_10)
.L_10:
        /*001c*/ 	.word	0x00000000
        /*0020*/ 	.short	0x0002
        /*0022*/ 	.short	0x0010
        /*0024*/ 	.byte	0x00, 0xf5, 0x21, 0x00


	//----- nvinfo : EIATTR_KPARAM_INFO
	.align		4
.L_11:
        /*0028*/ 	.byte	0x04, 0x17
        /*002a*/ 	.short	(.L_13 - .L_12)
.L_12:
        /*002c*/ 	.word	0x00000000
        /*0030*/ 	.short	0x0001
        /*0032*/ 	.short	0x0008
        /*0034*/ 	.byte	0x00, 0xf5, 0x21, 0x00


	//----- nvinfo : EIATTR_KPARAM_INFO
	.align		4
.L_13:
        /*0038*/ 	.byte	0x04, 0x17
        /*003a*/ 	.short	(.L_15 - .L_14)
.L_14:
        /*003c*/ 	.word	0x00000000
        /*0040*/ 	.short	0x0000
        /*0042*/ 	.short	0x0000
        /*0044*/ 	.byte	0x00, 0xf5, 0x21, 0x00


	//----- nvinfo : EIATTR_SPARSE_MMA_MASK
	.align		4
.L_15:
        /*0048*/ 	.byte	0x03, 0x50
        /*004a*/ 	.short	0x0000


	//----- nvinfo : EIATTR_MAXREG_COUNT
	.align		4
        /*004c*/ 	.byte	0x03, 0x1b
        /*004e*/ 	.short	0x00ff


	//----- nvinfo : EIATTR_MERCURY_ISA_VERSION
	.align		4
        /*0050*/ 	.byte	0x03, 0x5f
        /*0052*/ 	.short	0x0101


	//----- nvinfo : EIATTR_VRC_CTA_INIT_COUNT
	.align		4
        /*0054*/ 	.byte	0x02, 0x4a
	.zero		1
	.zero		1


	//----- nvinfo : EIATTR_EXIT_INSTR_OFFSETS
	.align		4
        /*0058*/ 	.byte	0x04, 0x1c
        /*005a*/ 	.short	(.L_17 - .L_16)


	//   ....[0]....
.L_16:
        /*005c*/ 	.word	0x00000e20


	//----- nvinfo : EIATTR_CBANK_PARAM_SIZE
	.align		4
.L_17:
        /*0060*/ 	.byte	0x03, 0x19
        /*0062*/ 	.short	0x001c


	//----- nvinfo : EIATTR_PARAM_CBANK
	.align		4
        /*0064*/ 	.byte	0x04, 0x0a
        /*0066*/ 	.short	(.L_19 - .L_18)
	.align		4
.L_18:
        /*0068*/ 	.word	index@(.nv.constant0._Z8mat_multPfS_S_i)
        /*006c*/ 	.short	0x0380
        /*006e*/ 	.short	0x001c


	//----- nvinfo : EIATTR_SW_WAR
	.align		4
.L_19:
        /*0070*/ 	.byte	0x04, 0x36
        /*0072*/ 	.short	(.L_21 - .L_20)
.L_20:
        /*0074*/ 	.word	0x00000008
.L_21:


//--------------------- .nv.callgraph             --------------------------
	.section	.nv.callgraph,"",@"SHT_CUDA_CALLGRAPH"
	.align	4
	.sectionentsize	8
	.align		4
        /*0000*/ 	.word	0x00000000
	.align		4
        /*0004*/ 	.word	0xffffffff
	.align		4
        /*0008*/ 	.word	0x00000000
	.align		4
        /*000c*/ 	.word	0xfffffffe
	.align		4
        /*0010*/ 	.word	0x00000000
	.align		4
        /*0014*/ 	.word	0xfffffffd
	.align		4
        /*0018*/ 	.word	0x00000000
	.align		4
        /*001c*/ 	.word	0xfffffffc


//--------------------- .text._Z8mat_multPfS_S_i  --------------------------
	.section	.text._Z8mat_multPfS_S_i,"ax",@progbits
	.align	128
        .global         _Z8mat_multPfS_S_i
        .type           _Z8mat_multPfS_S_i,@function
        .size           _Z8mat_multPfS_S_i,(.L_x_7 - _Z8mat_multPfS_S_i)
        .other          _Z8mat_multPfS_S_i,@"STO_CUDA_ENTRY STV_DEFAULT"
_Z8mat_multPfS_S_i:
.text._Z8mat_multPfS_S_i:
[----:B------:R-:W-:Y:S08]  /*0000*/  LDC R1, c[0x0][0x37c] ;  /* 0x0000df00ff017b82 */ /* 0x000ff00000000800 */
[----:B------:R-:W0:Y:S01]  /*0010*/  LDC R0, c[0x0][0x398] ;  /* 0x0000e600ff007b82 */ /* 0x000e220000000800 */
[----:B------:R-:W1:Y:S01]  /*0020*/  LDCU.64 UR6, c[0x0][0x358] ;  /* 0x00006b00ff0677ac */ /* 0x000e620008000a00 */
[----:B------:R-:W-:Y:S01]  /*0030*/  HFMA2 R28, -RZ, RZ, 0, 0 ;  /* 0x00000000ff1c7431 */ /* 0x000fe200000001ff */
[----:B0-----:R-:W-:-:S13]  /*0040*/  ISETP.GE.AND P0, PT, R0, 0x1, PT ;  /* 0x000000010000780c */ /* 0x001fda0003f06270 */
[----:B-1----:R-:W-:Y:S05]  /*0050*/  @!P0 BRA `(.L_x_0) ;  /* 0x0000000c00688947 */ /* 0x002fea0003800000 */
[C---:B------:R-:W-:Y:S02]  /*0060*/  IADD3 R2, PT, PT, R0.reuse, -0x1, RZ ;  /* 0xffffffff00027810 */ /* 0x040fe40007ffe0ff */
[----:B------:R-:W-:Y:S02]  /*0070*/  LOP3.LUT R3, R0, 0xf, RZ, 0xc0, !PT ;  /* 0x0000000f00037812 */ /* 0x000fe400078ec0ff */
[----:B------:R-:W-:Y:S02]  /*0080*/  ISETP.GE.U32.AND P0, PT, R2, 0xf, PT ;  /* 0x0000000f0200780c */ /* 0x000fe40003f06070 */
[----:B------:R-:W-:Y:S02]  /*0090*/  MOV R28, RZ ;  /* 0x000000ff001c7202 */ /* 0x000fe40000000f00 */
[----:B------:R-:W-:-:S09]  /*00a0*/  MOV R13, RZ ;  /* 0x000000ff000d7202 */ /* 0x000fd20000000f00 */
[----:B------:R-:W-:Y:S05]  /*00b0*/  @!P0 BRA `(.L_x_1) ;  /* 0x0000000400c48947 */ /* 0x000fea0003800000 */
[----:B------:R-:W0:Y:S01]  /*00c0*/  LDCU.64 UR4, c[0x0][0x380] ;  /* 0x00007000ff0477ac */ /* 0x000e220008000a00 */
[----:B------:R-:W1:Y:S01]  /*00d0*/  LDC R26, c[0x0][0x398] ;  /* 0x0000e600ff1a7b82 */ /* 0x000e620000000800 */
[C---:B------:R-:W-:Y:S01]  /*00e0*/  LOP3.LUT R4, R0.reuse, 0x7ffffff0, RZ, 0xc0, !PT ;  /* 0x7ffffff000047812 */ /* 0x040fe200078ec0ff */
[----:B------:R-:W-:Y:S01]  /*00f0*/  HFMA2 R28, -RZ, RZ, 0, 0 ;  /* 0x00000000ff1c7431 */ /* 0x000fe200000001ff */
[C---:B------:R-:W-:Y:S01]  /*0100*/  SHF.L.U32 R9, R0.reuse, 0x1, RZ ;  /* 0x0000000100097819 */ /* 0x040fe200000006ff */
[C---:B------:R-:W-:Y:S01]  /*0110*/  IMAD R13, R0.reuse, 0x6, RZ ;  /* 0x00000006000d7824 */ /* 0x040fe200078e02ff */
[CC--:B------:R-:W-:Y:S01]  /*0120*/  LEA R5, R0.reuse, R0.reuse, 0x1 ;  /* 0x0000000000057211 */ /* 0x0c0fe200078e08ff */
[C---:B------:R-:W-:Y:S01]  /*0130*/  IMAD R15, R0.reuse, 0x7, RZ ;  /* 0x00000007000f7824 */ /* 0x040fe200078e02ff */
[C---:B------:R-:W-:Y:S01]  /*0140*/  SHF.L.U32 R7, R0.reuse, 0x2, RZ ;  /* 0x0000000200077819 */ /* 0x040fe200000006ff */
[C---:B------:R-:W-:Y:S01]  /*0150*/  IMAD R29, R0.reuse, 0xa, RZ ;  /* 0x0000000a001d7824 */ /* 0x040fe200078e02ff */
[CC--:B------:R-:W-:Y:S01]  /*0160*/  LEA R11, R0.reuse, R0.reuse, 0x2 ;  /* 0x00000000000b7211 */ /* 0x0c0fe200078e10ff */
[C---:B------:R-:W-:Y:S01]  /*0170*/  IMAD R6, R0.reuse, 0xb, RZ ;  /* 0x0000000b00067824 */ /* 0x040fe200078e02ff */
[C---:B------:R-:W-:Y:S01]  /*0180*/  SHF.L.U32 R17, R0.reuse, 0x3, RZ ;  /* 0x0000000300117819 */ /* 0x040fe200000006ff */
[C---:B------:R-:W-:Y:S01]  /*0190*/  IMAD R8, R0.reuse, 0xc, RZ ;  /* 0x0000000c00087824 */ /* 0x040fe200078e02ff */
[C---:B------:R-:W-:Y:S01]  /*01a0*/  LEA R27, R0.reuse, R0, 0x3 ;  /* 0x00000000001b7211 */ /* 0x040fe200078e18ff */
[C---:B------:R-:W-:Y:S01]  /*01b0*/  IMAD R10, R0.reuse, 0xd, RZ ;  /* 0x0000000d000a7824 */ /* 0x040fe200078e02ff */
[----:B------:R-:W-:Y:S01]  /*01c0*/  MOV R16, RZ ;  /* 0x000000ff00107202 */ /* 0x000fe20000000f00 */
[C---:B------:R-:W-:Y:S01]  /*01d0*/  IMAD R12, R0.reuse, 0xe, RZ ;  /* 0x0000000e000c7824 */ /* 0x040fe200078e02ff */
[----:B0-----:R-:W-:Y:S01]  /*01e0*/  UIADD3 UR4, UP0, UPT, UR4, 0x20, URZ ;  /* 0x0000002004047890 */ /* 0x001fe2000ff1e0ff */
[----:B------:R-:W-:Y:S01]  /*01f0*/  IMAD R14, R0, 0xf, RZ ;  /* 0x0000000f000e7824 */ /* 0x000fe200078e02ff */
[----:B------:R-:W-:-:S02]  /*0200*/  IADD3 R2, PT, PT, -R4, RZ, RZ ;  /* 0x000000ff04027210 */ /* 0x000fc40007ffe1ff */
[----:B------:R-:W-:Y:S02]  /*0210*/  UIADD3.X UR5, UPT, UPT, URZ, UR5, URZ, UP0, !UPT ;  /* 0x00000005ff057290 */ /* 0x000fe400087fe4ff */
[----:B------:R-:W-:-:S04]  /*0220*/  MOV R22, UR4 ;  /* 0x0000000400167c02 */ /* 0x000fc80008000f00 */
[----:B------:R-:W-:-:S07]  /*0230*/  MOV R23, UR5 ;  /* 0x0000000500177c02 */ /* 0x000fce0008000f00 */
.L_x_2:
[----:B------:R-:W0:Y:S02]  /*0240*/  LDC.64 R20, c[0x0][0x388] ;  /* 0x0000e200ff147b82 */ /* 0x000e240000000a00 */
[----:B0-----:R-:W-:-:S05]  /*0250*/  IMAD.WIDE.U32 R18, R16, 0x4, R20 ;  /* 0x0000000410127825 */ /* 0x001fca00078e0014 */
[----:B------:R0:W2:Y:S02]  /*0260*/  LDG.E R24, desc[UR6][R18.64] ;  /* 0x0000000612187981 */ /* 0x0000a4000c1e1900 */
[----:B0-----:R-:W-:Y:S02]  /*0270*/  MOV R18, R22 ;  /* 0x0000001600127202 */ /* 0x001fe40000000f00 */
[----:B------:R-:W-:-:S05]  /*0280*/  MOV R19, R23 ;  /* 0x0000001700137202 */ /* 0x000fca0000000f00 */
[----:B------:R-:W2:Y:S04]  /*0290*/  LDG.E R23, desc[UR6][R18.64+-0x20] ;  /* 0xffffe00612177981 */ /* 0x000ea8000c1e1900 */
[----:B------:R-:W3:Y:S01]  /*02a0*/  LDG.E R25, desc[UR6][R18.64+-0x1c] ;  /* 0xffffe40612197981 */ /* 0x000ee2000c1e1900 */
[----:B--2---:R-:W-:Y:S01]  /*02b0*/  FFMA R24, R23, R24, R28 ;  /* 0x0000001817187223 */ /* 0x004fe2000000001c */
[----:B-1----:R-:W-:-:S06]  /*02c0*/  IMAD.WIDE.U32 R22, R26, 0x4, R20 ;  /* 0x000000041a167825 */ /* 0x002fcc00078e0014 */
[----:B------:R-:W3:Y:S04]  /*02d0*/  LDG.E R22, desc[UR6][R22.64] ;  /* 0x0000000616167981 */ /* 0x000ee8000c1e1900 */
[----:B------:R-:W2:Y:S01]  /*02e0*/  LDG.E R23, desc[UR6][R18.64+-0x18] ;  /* 0xffffe80612177981 */ /* 0x000ea2000c1e1900 */
[----:B---3--:R-:W-:Y:S01]  /*02f0*/  FFMA R28, R25, R22, R24 ;  /* 0x00000016191c7223 */ /* 0x008fe20000000018 */
[----:B------:R-:W-:-:S06]  /*0300*/  IMAD.WIDE.U32 R24, R9, 0x4, R20 ;  /* 0x0000000409187825 */ /* 0x000fcc00078e0014 */
[----:B------:R-:W2:Y:S04]  /*0310*/  LDG.E R24, desc[UR6][R24.64] ;  /* 0x0000000618187981 */ /* 0x000ea8000c1e1900 */
[----:B------:R-:W3:Y:S01]  /*0320*/  LDG.E R25, desc[UR6][R18.64+-0x14] ;  /* 0xffffec0612197981 */ /* 0x000ee2000c1e1900 */
[----:B--2---:R-:W-:Y:S01]  /*0330*/  FFMA R28, R23, R24, R28 ;  /* 0x00000018171c7223 */ /* 0x004fe2000000001c */
[----:B------:R-:W-:-:S06]  /*0340*/  IMAD.WIDE.U32 R22, R5, 0x4, R20 ;  /* 0x0000000405167825 */ /* 0x000fcc00078e0014 */
[----:B------:R-:W3:Y:S02]  /*0350*/  LDG.E R22, desc[UR6][R22.64] ;  /* 0x0000000616167981 */ /* 0x000ee4000c1e1900 */
[----:B---3--:R-:W-:Y:S01]  /*0360*/  FFMA R28, R25, R22, R28 ;  /* 0x00000016191c7223 */ /* 0x008fe2000000001c */
[----:B------:R-:W-:Y:S01]  /*0370*/  IMAD.WIDE.U32 R22, R7, 0x4, R20 ;  /* 0x0000000407167825 */ /* 0x000fe200078e0014 */
[----:B------:R-:W2:Y:S05]  /*0380*/  LDG.E R25, desc[UR6][R18.64+-0x10] ;  /* 0xfffff00612197981 */ /* 0x000eaa000c1e1900 */
[----:B------:R-:W2:Y:S02]  /*0390*/  LDG.E R22, desc[UR6][R22.64] ;  /* 0x0000000616167981 */ /* 0x000ea4000c1e1900 */
[----:B--2---:R-:W-:Y:S01]  /*03a0*/  FFMA R28, R25, R22, R28 ;  /* 0x00000016191c7223 */ /* 0x004fe2000000001c */
[----:B------:R-:W-:-:S06]  /*03b0*/  IMAD.WIDE.U32 R24, R11, 0x4, R20 ;  /* 0x000000040b187825 */ /* 0x000fcc00078e0014 */
[----:B------:R-:W2:Y:S04]  /*03c0*/  LDG.E R24, desc[UR6][R24.64] ;  /* 0x0000000618187981 */ /* 0x000ea8000c1e1900 */
[----:B------:R-:W2:Y:S01]  /*03d0*/  LDG.E R25, desc[UR6][R18.64+-0xc] ;  /* 0xfffff40612197981 */ /* 0x000ea2000c1e1900 */
[----:B------:R-:W-:-:S06]  /*03e0*/  IMAD.WIDE.U32 R22, R13, 0x4, R20 ;  /* 0x000000040d167825 */ /* 0x000fcc00078e0014 */
[----:B------:R-:W3:Y:S01]  /*03f0*/  LDG.E R22, desc[UR6][R22.64] ;  /* 0x0000000616167981 */ /* 0x000ee2000c1e1900 */
[----:B--2---:R-:W-:-:S03]  /*0400*/  FFMA R28, R25, R24, R28 ;  /* 0x00000018191c7223 */ /* 0x004fc6000000001c */
        /* <DEDUP_REMOVED lines=28> */
[----:B------:R-:W2:Y:S04]  /*05d0*/  LDG.E R22, desc[UR6][R22.64] ;  /* 0x0000000616167981 */ /* 0x000ea8000c1e1900 */
[----:B------:R-:W3:Y:S01]  /*05e0*/  LDG.E R23, desc[UR6][R18.64+0x1c] ;  /* 0x00001c0612177981 */ /* 0x000ee2000c1e1900 */
[----:B--2---:R-:W-:Y:S01]  /*05f0*/  FFMA R28, R25, R22, R28 ;  /* 0x00000016191c7223 */ /* 0x004fe2000000001c */
[----:B------:R-:W-:-:S04]  /*0600*/  IMAD.WIDE.U32 R24, R12, 0x4, R20 ;  /* 0x000000040c187825 */ /* 0x000fc800078e0014 */
[----:B------:R-:W-:Y:S02]  /*0610*/  IMAD.WIDE.U32 R20, R14, 0x4, R20 ;  /* 0x000000040e147825 */ /* 0x000fe400078e0014 */
[----:B------:R-:W2:Y:S04]  /*0620*/  LDG.E R25, desc[UR6][R24.64] ;  /* 0x0000000618197981 */ /* 0x000ea8000c1e1900 */
[----:B------:R-:W3:Y:S04]  /*0630*/  LDG.E R20, desc[UR6][R20.64] ;  /* 0x0000000614147981 */ /* 0x000ee8000c1e1900 */
[----:B------:R-:W2:Y:S01]  /*0640*/  LDG.E R21, desc[UR6][R18.64+0x18] ;  /* 0x0000180612157981 */ /* 0x000ea2000c1e1900 */
[----:B------:R-:W-:-:S04]  /*0650*/  IADD3 R2, PT, PT, R2, 0x10, RZ ;  /* 0x0000001002027810 */ /* 0x000fc80007ffe0ff */
[----:B------:R-:W-:Y:S02]  /*0660*/  ISETP.NE.AND P0, PT, R2, RZ, PT ;  /* 0x000000ff0200720c */ /* 0x000fe40003f05270 */
[----:B------:R-:W-:Y:S02]  /*0670*/  IADD3 R22, P1, PT, R18, 0x40, RZ ;  /* 0x0000004012167810 */ /* 0x000fe40007f3e0ff */
[C---:B------:R-:W-:Y:S02]  /*0680*/  LEA R26, R0.reuse, R26, 0x4 ;  /* 0x0000001a001a7211 */ /* 0x040fe400078e20ff */
[C---:B------:R-:W-:Y:S02]  /*0690*/  LEA R9, R0.reuse, R9, 0x4 ;  /* 0x0000000900097211 */ /* 0x040fe400078e20ff */
[C---:B------:R-:W-:Y:S02]  /*06a0*/  LEA R5, R0.reuse, R5, 0x4 ;  /* 0x0000000500057211 */ /* 0x040fe400078e20ff */
[----:B------:R-:W-:-:S02]  /*06b0*/  LEA R7, R0, R7, 0x4 ;  /* 0x0000000700077211 */ /* 0x000fc400078e20ff */
[C---:B------:R-:W-:Y:S02]  /*06c0*/  LEA R11, R0.reuse, R11, 0x4 ;  /* 0x0000000b000b7211 */ /* 0x040fe400078e20ff */
[C---:B------:R-:W-:Y:S02]  /*06d0*/  LEA R13, R0.reuse, R13, 0x4 ;  /* 0x0000000d000d7211 */ /* 0x040fe400078e20ff */
        /* <DEDUP_REMOVED lines=9> */
[----:B------:R-:W-:Y:S01]  /*0770*/  LEA R16, R0, R16, 0x4 ;  /* 0x0000001000107211 */ /* 0x000fe200078e20ff */
[----:B--2---:R-:W-:-:S04]  /*0780*/  FFMA R28, R21, R25, R28 ;  /* 0x00000019151c7223 */ /* 0x004fc8000000001c */
[----:B---3--:R-:W-:Y:S01]  /*0790*/  FFMA R28, R23, R20, R28 ;  /* 0x00000014171c7223 */ /* 0x008fe2000000001c */
[----:B------:R-:W-:Y:S01]  /*07a0*/  IADD3.X R23, PT, PT, RZ, R19, RZ, P1, !PT ;  /* 0x00000013ff177210 */ /* 0x000fe20000ffe4ff */
[----:B------:R-:W-:Y:S06]  /*07b0*/  @P0 BRA `(.L_x_2) ;  /* 0xfffffff800a00947 */ /* 0x000fec000383ffff */
[----:B------:R-:W-:-:S07]  /*07c0*/  MOV R13, R4 ;  /* 0x00000004000d7202 */ /* 0x000fce0000000f00 */
.L_x_1:
[----:B------:R-:W-:-:S13]  /*07d0*/  ISETP.NE.AND P0, PT, R3, RZ, PT ;  /* 0x000000ff0300720c */ /* 0x000fda0003f05270 */
[----:B------:R-:W-:Y:S05]  /*07e0*/  @!P0 BRA `(.L_x_0) ;  /* 0x0000000400848947 */ /* 0x000fea0003800000 */
[----:B------:R-:W-:Y:S02]  /*07f0*/  ISETP.GE.U32.AND P0, PT, R3, 0x8, PT ;  /* 0x000000080300780c */ /* 0x000fe40003f06070 */
[----:B------:R-:W-:-:S04]  /*0800*/  LOP3.LUT R20, R0, 0x7, RZ, 0xc0, !PT ;  /* 0x0000000700147812 */ /* 0x000fc800078ec0ff */
[----:B------:R-:W-:-:S07]  /*0810*/  ISETP.NE.AND P1, PT, R20, RZ, PT ;  /* 0x000000ff1400720c */ /* 0x000fce0003f25270 */
[----:B------:R-:W-:Y:S06]  /*0820*/  @!P0 BRA `(.L_x_3) ;  /* 0x0000000000b08947 */ /* 0x000fec0003800000 */
[----:B------:R-:W0:Y:S01]  /*0830*/  LDC.64 R4, c[0x0][0x388] ;  /* 0x0000e200ff047b82 */ /* 0x000e220000000a00 */
[----:B------:R-:W-:-:S05]  /*0840*/  IMAD R7, R13, R0, RZ ;  /* 0x000000000d077224 */ /* 0x000fca00078e02ff */
[-C--:B------:R-:W-:Y:S02]  /*0850*/  IADD3 R9, PT, PT, R7, R0.reuse, RZ ;  /* 0x0000000007097210 */ /* 0x080fe40007ffe0ff */
[----:B------:R-:W1:Y:S02]  /*0860*/  LDC.64 R2, c[0x0][0x380] ;  /* 0x0000e000ff027b82 */ /* 0x000e640000000a00 */
[----:B------:R-:W-:-:S04]  /*0870*/  IADD3 R11, PT, PT, R9, R0, RZ ;  /* 0x00000000090b7210 */ /* 0x000fc80007ffe0ff */
[----:B------:R-:W-:Y:S01]  /*0880*/  IADD3 R23, PT, PT, R11, R0, RZ ;  /* 0x000000000b177210 */ /* 0x000fe20007ffe0ff */
[----:B0-----:R-:W-:-:S04]  /*0890*/  IMAD.WIDE.U32 R6, R7, 0x4, R4 ;  /* 0x0000000407067825 */ /* 0x001fc800078e0004 */
[----:B------:R-:W-:Y:S01]  /*08a0*/  IMAD.WIDE.U32 R8, R9, 0x4, R4 ;  /* 0x0000000409087825 */ /* 0x000fe200078e0004 */
[----:B------:R0:W2:Y:S03]  /*08b0*/  LDG.E R15, desc[UR6][R6.64] ;  /* 0x00000006060f7981 */ /* 0x0000a6000c1e1900 */
[----:B-1----:R-:W-:Y:S01]  /*08c0*/  IMAD.WIDE.U32 R2, R13, 0x4, R2 ;  /* 0x000000040d027825 */ /* 0x002fe200078e0002 */
[----:B------:R1:W3:Y:S04]  /*08d0*/  LDG.E R19, desc[UR6][R8.64] ;  /* 0x0000000608137981 */ /* 0x0002e8000c1e1900 */
[----:B------:R-:W2:Y:S01]  /*08e0*/  LDG.E R21, desc[UR6][R2.64] ;  /* 0x0000000602157981 */ /* 0x000ea2000c1e1900 */
[----:B------:R-:W-:Y:S01]  /*08f0*/  IMAD.WIDE.U32 R10, R11, 0x4, R4 ;  /* 0x000000040b0a7825 */ /* 0x000fe200078e0004 */
[----:B------:R-:W-:-:S02]  /*0900*/  IADD3 R25, PT, PT, R23, R0, RZ ;  /* 0x0000000017197210 */ /* 0x000fc40007ffe0ff */
[----:B------:R-:W3:Y:S01]  /*0910*/  LDG.E R14, desc[UR6][R2.64+0x4] ;  /* 0x00000406020e7981 */ /* 0x000ee2000c1e1900 */
[--C-:B------:R-:W-:Y:S01]  /*0920*/  IMAD.WIDE.U32 R22, R23, 0x4, R4.reuse ;  /* 0x0000000417167825 */ /* 0x100fe200078e0004 */
[C---:B------:R-:W-:Y:S02]  /*0930*/  IADD3 R27, PT, PT, R25.reuse, R0, RZ ;  /* 0x00000000191b7210 */ /* 0x040fe40007ffe0ff */
[----:B------:R4:W5:Y:S01]  /*0940*/  LDG.E R17, desc[UR6][R10.64] ;  /* 0x000000060a117981 */ /* 0x000962000c1e1900 */
[----:B0-----:R-:W-:-:S03]  /*0950*/  IMAD.WIDE.U32 R6, R25, 0x4, R4 ;  /* 0x0000000419067825 */ /* 0x001fc600078e0004 */
[----:B------:R-:W5:Y:S01]  /*0960*/  LDG.E R12, desc[UR6][R2.64+0x8] ;  /* 0x00000806020c7981 */ /* 0x000f62000c1e1900 */
[CC--:B------:R-:W-:Y:S01]  /*0970*/  IADD3 R25, PT, PT, R27.reuse, R0.reuse, RZ ;  /* 0x000000001b197210 */ /* 0x0c0fe20007ffe0ff */
[--C-:B-1----:R-:W-:Y:S02]  /*0980*/  IMAD.WIDE.U32 R8, R27, 0x4, R4.reuse ;  /* 0x000000041b087825 */ /* 0x102fe400078e0004 */
[----:B------:R-:W5:Y:S04]  /*0990*/  LDG.E R23, desc[UR6][R22.64] ;  /* 0x0000000616177981 */ /* 0x000f68000c1e1900 */
[----:B------:R-:W5:Y:S01]  /*09a0*/  LDG.E R16, desc[UR6][R2.64+0xc] ;  /* 0x00000c0602107981 */ /* 0x000f62000c1e1900 */
[C---:B------:R-:W-:Y:S01]  /*09b0*/  IADD3 R27, PT, PT, R25.reuse, R0, RZ ;  /* 0x00000000191b7210 */ /* 0x040fe20007ffe0ff */
[----:B----4-:R-:W-:-:S02]  /*09c0*/  IMAD.WIDE.U32 R10, R25, 0x4, R4 ;  /* 0x00000004190a7825 */ /* 0x010fc400078e0004 */
[----:B------:R-:W4:Y:S04]  /*09d0*/  LDG.E R7, desc[UR6][R6.64] ;  /* 0x0000000606077981 */ /* 0x000f28000c1e1900 */
[----:B------:R-:W4:Y:S01]  /*09e0*/  LDG.E R18, desc[UR6][R2.64+0x10] ;  /* 0x0000100602127981 */ /* 0x000f22000c1e1900 */
[----:B------:R-:W-:-:S03]  /*09f0*/  IMAD.WIDE.U32 R4, R27, 0x4, R4 ;  /* 0x000000041b047825 */ /* 0x000fc600078e0004 */
[----:B------:R-:W4:Y:S04]  /*0a00*/  LDG.E R9, desc[UR6][R8.64] ;  /* 0x0000000608097981 */ /* 0x000f28000c1e1900 */
[----:B------:R-:W4:Y:S04]  /*0a10*/  LDG.E R24, desc[UR6][R2.64+0x14] ;  /* 0x0000140602187981 */ /* 0x000f28000c1e1900 */
[----:B------:R-:W4:Y:S04]  /*0a20*/  LDG.E R11, desc[UR6][R10.64] ;  /* 0x000000060a0b7981 */ /* 0x000f28000c1e1900 */
[----:B------:R-:W4:Y:S04]  /*0a30*/  LDG.E R22, desc[UR6][R2.64+0x18] ;  /* 0x0000180602167981 */ /* 0x000f28000c1e1900 */
[----:B------:R-:W4:Y:S04]  /*0a40*/  LDG.E R4, desc[UR6][R4.64] ;  /* 0x0000000604047981 */ /* 0x000f28000c1e1900 */
[----:B------:R-:W4:Y:S01]  /*0a50*/  LDG.E R26, desc[UR6][R2.64+0x1c] ;  /* 0x00001c06021a7981 */ /* 0x000f22000c1e1900 */
[----:B------:R-:W-:Y:S01]  /*0a60*/  IADD3 R13, PT, PT, R13, 0x8, RZ ;  /* 0x000000080d0d7810 */ /* 0x000fe20007ffe0ff */
[----:B--2---:R-:W-:-:S04]  /*0a70*/  FFMA R15, R21, R15, R28 ;  /* 0x0000000f150f7223 */ /* 0x004fc8000000001c */
[----:B---3--:R-:W-:-:S04]  /*0a80*/  FFMA R15, R14, R19, R15 ;  /* 0x000000130e0f7223 */ /* 0x008fc8000000000f */
[----:B-----5:R-:W-:-:S04]  /*0a90*/  FFMA R15, R12, R17, R15 ;  /* 0x000000110c0f7223 */ /* 0x020fc8000000000f */
[----:B------:R-:W-:-:S04]  /*0aa0*/  FFMA R15, R16, R23, R15 ;  /* 0x00000017100f7223 */ /* 0x000fc8000000000f */
[----:B----4-:R-:W-:-:S04]  /*0ab0*/  FFMA R7, R18, R7, R15 ;  /* 0x0000000712077223 */ /* 0x010fc8000000000f */
[----:B------:R-:W-:-:S04]  /*0ac0*/  FFMA R7, R24, R9, R7 ;  /* 0x0000000918077223 */ /* 0x000fc80000000007 */
[----:B------:R-:W-:-:S04]  /*0ad0*/  FFMA R7, R22, R11, R7 ;  /* 0x0000000b16077223 */ /* 0x000fc80000000007 */
[----:B------:R-:W-:-:S07]  /*0ae0*/  FFMA R28, R26, R4, R7 ;  /* 0x000000041a1c7223 */ /* 0x000fce0000000007 */
.L_x_3:
        /* <DEDUP_REMOVED lines=12> */
[----:B------:R-:W-:Y:S02]  /*0bb0*/  IMAD.WIDE.U32 R10, R11, 0x4, R4 ;  /* 0x000000040b0a7825 */ /* 0x000fe400078e0004 */
[----:B------:R-:W2:Y:S02]  /*0bc0*/  LDG.E R8, desc[UR6][R8.64] ;  /* 0x0000000608087981 */ /* 0x000ea4000c1e1900 */
[----:B-1----:R-:W-:Y:S02]  /*0bd0*/  IMAD.WIDE.U32 R6, R13, 0x4, R6 ;  /* 0x000000040d067825 */ /* 0x002fe400078e0006 */
[----:B------:R-:W3:Y:S02]  /*0be0*/  LDG.E R10, desc[UR6][R10.64] ;  /* 0x000000060a0a7981 */ /* 0x000ee4000c1e1900 */
[--C-:B------:R-:W-:Y:S02]  /*0bf0*/  IMAD.WIDE.U32 R14, R15, 0x4, R4.reuse ;  /* 0x000000040f0e7825 */ /* 0x100fe400078e0004 */
[----:B------:R-:W2:Y:S02]  /*0c00*/  LDG.E R3, desc[UR6][R6.64] ;  /* 0x0000000606037981 */ /* 0x000ea4000c1e1900 */
[----:B------:R-:W-:-:S02]  /*0c10*/  IMAD.WIDE.U32 R4, R17, 0x4, R4 ;  /* 0x0000000411047825 */ /* 0x000fc400078e0004 */
[----:B------:R-:W3:Y:S04]  /*0c20*/  LDG.E R12, desc[UR6][R6.64+0x4] ;  /* 0x00000406060c7981 */ /* 0x000ee8000c1e1900 */
[----:B------:R-:W4:Y:S04]  /*0c30*/  LDG.E R14, desc[UR6][R14.64] ;  /* 0x000000060e0e7981 */ /* 0x000f28000c1e1900 */
[----:B------:R-:W4:Y:S04]  /*0c40*/  LDG.E R16, desc[UR6][R6.64+0x8] ;  /* 0x0000080606107981 */ /* 0x000f28000c1e1900 */
[----:B------:R-:W5:Y:S04]  /*0c50*/  LDG.E R4, desc[UR6][R4.64] ;  /* 0x0000000604047981 */ /* 0x000f68000c1e1900 */
[----:B------:R-:W5:Y:S01]  /*0c60*/  LDG.E R18, desc[UR6][R6.64+0xc] ;  /* 0x00000c0606127981 */ /* 0x000f62000c1e1900 */
[----:B------:R-:W-:Y:S01]  /*0c70*/  IADD3 R13, PT, PT, R13, 0x4, RZ ;  /* 0x000000040d0d7810 */ /* 0x000fe20007ffe0ff */
[----:B--2---:R-:W-:-:S04]  /*0c80*/  FFMA R3, R3, R8, R28 ;  /* 0x0000000803037223 */ /* 0x004fc8000000001c */
[----:B---3--:R-:W-:-:S04]  /*0c90*/  FFMA R3, R12, R10, R3 ;  /* 0x0000000a0c037223 */ /* 0x008fc80000000003 */
[----:B----4-:R-:W-:-:S04]  /*0ca0*/  FFMA R3, R16, R14, R3 ;  /* 0x0000000e10037223 */ /* 0x010fc80000000003 */
[----:B-----5:R-:W-:-:S07]  /*0cb0*/  FFMA R28, R18, R4, R3 ;  /* 0x00000004121c7223 */ /* 0x020fce0000000003 */
.L_x_4:
[----:B------:R-:W-:Y:S05]  /*0cc0*/  @!P1 BRA `(.L_x_0) ;  /* 0x00000000004c9947 */ /* 0x000fea0003800000 */
[----:B------:R-:W0:Y:S01]  /*0cd0*/  LDC.64 R4, c[0x0][0x380] ;  /* 0x0000e000ff047b82 */ /* 0x000e220000000a00 */
[----:B------:R-:W-:-:S07]  /*0ce0*/  IMAD R3, R13, R0, RZ ;  /* 0x000000000d037224 */ /* 0x000fce00078e02ff */
[----:B------:R-:W1:Y:S01]  /*0cf0*/  LDC.64 R6, c[0x0][0x388] ;  /* 0x0000e200ff067b82 */ /* 0x000e620000000a00 */
[----:B0-----:R-:W-:-:S03]  /*0d00*/  IMAD.WIDE.U32 R4, R13, 0x4, R4 ;  /* 0x000000040d047825 */ /* 0x001fc600078e0004 */
[----:B------:R-:W-:Y:S02]  /*0d10*/  MOV R8, R4 ;  /* 0x0000000400087202 */ /* 0x000fe40000000f00 */
[----:B------:R-:W-:Y:S01]  /*0d20*/  MOV R9, R5 ;  /* 0x0000000500097202 */ /* 0x000fe20000000f00 */
[----:B-1----:R-:W-:Y:S01]  /*0d30*/  IMAD.WIDE.U32 R6, R3, 0x4, R6 ;  /* 0x0000000403067825 */ /* 0x002fe200078e0006 */
[----:B------:R-:W-:-:S07]  /*0d40*/  IADD3 R4, PT, PT, -R2, RZ, RZ ;  /* 0x000000ff02047210 */ /* 0x000fce0007ffe1ff */
.L_x_5:
[----:B------:R-:W-:Y:S01]  /*0d50*/  MOV R3, R9 ;  /* 0x0000000900037202 */ /* 0x000fe20000000f00 */
[----:B------:R0:W2:Y:S01]  /*0d60*/  LDG.E R5, desc[UR6][R6.64] ;  /* 0x0000000606057981 */ /* 0x0000a2000c1e1900 */
[----:B------:R-:W-:-:S05]  /*0d70*/  MOV R2, R8 ;  /* 0x0000000800027202 */ /* 0x000fca0000000f00 */
[----:B------:R-:W2:Y:S01]  /*0d80*/  LDG.E R3, desc[UR6][R2.64] ;  /* 0x0000000602037981 */ /* 0x000ea2000c1e1900 */
[----:B------:R-:W-:Y:S02]  /*0d90*/  IADD3 R4, PT, PT, R4, 0x1, RZ ;  /* 0x0000000104047810 */ /* 0x000fe40007ffe0ff */
[----:B------:R-:W-:Y:S01]  /*0da0*/  IADD3 R8, P1, PT, R8, 0x4, RZ ;  /* 0x0000000408087810 */ /* 0x000fe20007f3e0ff */
[----:B0-----:R-:W-:Y:S01]  /*0db0*/  IMAD.WIDE.U32 R6, R0, 0x4, R6 ;  /* 0x0000000400067825 */ /* 0x001fe200078e0006 */
[----:B------:R-:W-:Y:S02]  /*0dc0*/  ISETP.NE.AND P0, PT, R4, RZ, PT ;  /* 0x000000ff0400720c */ /* 0x000fe40003f05270 */
[----:B------:R-:W-:Y:S01]  /*0dd0*/  IADD3.X R9, PT, PT, RZ, R9, RZ, P1, !PT ;  /* 0x00000009ff097210 */ /* 0x000fe20000ffe4ff */
[----:B--2---:R-:W-:-:S10]  /*0de0*/  FFMA R28, R3, R5, R28 ;  /* 0x00000005031c7223 */ /* 0x004fd4000000001c */
[----:B------:R-:W-:Y:S05]  /*0df0*/  @P0 BRA `(.L_x_5) ;  /* 0xfffffffc00d40947 */ /* 0x000fea000383ffff */
.L_x_0:
[----:B------:R-:W0:Y:S02]  /*0e00*/  LDC.64 R2, c[0x0][0x390] ;  /* 0x0000e400ff027b82 */ /* 0x000e240000000a00 */
[----:B0-----:R-:W-:Y:S01]  /*0e10*/  STG.E desc[UR6][R2.64], R28 ;  /* 0x0000001c02007986 */ /* 0x001fe2000c101906 */
[----:B------:R-:W-:Y:S05]  /*0e20*/  EXIT ;  /* 0x000000000000794d */ /* 0x000fea0003800000 */
.L_x_6:
[----:B------:R-:W-:-:S00]  /*0e30*/  BRA `(.L_x_6) ;  /* 0xfffffffc00fc7947 */ /* 0x000fc0000383ffff */
[----:B------:R-:W-:-:S00]  /*0e40*/  NOP ;  /* 0x0000000000007918 */ /* 0x000fc00000000000 */
        /* <DEDUP_REMOVED lines=11> */
.L_x_7:


//--------------------- .nv.shared.reserved.0     --------------------------
	.section	.nv.shared.reserved.0,"aw",@nobits
	.weak		__nv_reservedSMEM_offset_0_alias
	.size		__nv_reservedSMEM_offset_0_alias, 0, 64
	.other		__nv_reservedSMEM_offset_0_alias,@"STO_CUDA_RESERVED_SHARED STV_DEFAULT"
__nv_reservedSMEM_offset_0_alias:
	.zero		0
	.zero		64


//--------------------- .nv.constant0._Z8mat_multPfS_S_i --------------------------
	.section	.nv.constant0._Z8mat_multPfS_S_i,"a",@progbits
	.sectionflags	@""
	.align	4
.nv.constant0._Z8mat_multPfS_S_i:
	.zero		924


//--------------------- SYMBOLS --------------------------

	.type		.nv.reservedSmem.offset0,@object
	.size		.nv.reservedSmem.offset0,0x4
